	.headerflags	@"EF_CUDA_TEXMODE_UNIFIED EF_CUDA_64BIT_ADDRESS EF_CUDA_ACCELERATORS EF_CUDA_SM90 EF_CUDA_VIRTUAL_SM(EF_CUDA_SM90)"
	.elftype	@"ET_EXEC"


//--------------------- .nv.info                  --------------------------
	.section	.nv.info,"",@"SHT_CUDA_INFO"
	.align	4


	//----- nvinfo : EIATTR_REGCOUNT
	.align		4
        /*0000*/ 	.byte	0x04, 0x2f
        /*0002*/ 	.short	(.L_3 - .L_2)
	.align		4
.L_2:
        /*0004*/ 	.word	index@(triton_poi_fused__native_batch_norm_legit_no_training_silu_38)
        /*0008*/ 	.word	0x00000010


	//----- nvinfo : EIATTR_MIN_STACK_SIZE
	.align		4
.L_3:
        /*000c*/ 	.byte	0x04, 0x12
        /*000e*/ 	.short	(.L_5 - .L_4)
	.align		4
.L_4:
        /*0010*/ 	.word	index@(triton_poi_fused__native_batch_norm_legit_no_training_silu_38)
        /*0014*/ 	.word	0x00000000


	//----- nvinfo : EIATTR_FRAME_SIZE
	.align		4
.L_5:
        /*0018*/ 	.byte	0x04, 0x11
        /*001a*/ 	.short	(.L_7 - .L_6)
	.align		4
.L_6:
        /*001c*/ 	.word	index@(triton_poi_fused__native_batch_norm_legit_no_training_silu_38)
        /*0020*/ 	.word	0x00000000


	//----- nvinfo : EIATTR_MIN_STACK_SIZE
	.align		4
.L_7:
        /*0024*/ 	.byte	0x04, 0x12
        /*0026*/ 	.short	(.L_9 - .L_8)
	.align		4
.L_8:
        /*0028*/ 	.word	index@(triton_poi_fused__native_batch_norm_legit_no_training_silu_38)
        /*002c*/ 	.word	0x00000000
.L_9:


//--------------------- .nv.info.triton_poi_fused__native_batch_norm_legit_no_training_silu_38 --------------------------
	.section	.nv.info.triton_poi_fused__native_batch_norm_legit_no_training_silu_38,"",@"SHT_CUDA_INFO"
	.sectionflags	@""
	.align	4


	//----- nvinfo : EIATTR_CUDA_API_VERSION
	.align		4
        /*0000*/ 	.byte	0x04, 0x37
        /*0002*/ 	.short	(.L_11 - .L_10)
.L_10:
        /*0004*/ 	.word	0x0000007c


	//----- nvinfo : EIATTR_KPARAM_INFO
	.align		4
.L_11:
        /*0008*/ 	.byte	0x04, 0x17
        /*000a*/ 	.short	(.L_13 - .L_12)
.L_12:
        /*000c*/ 	.word	0x00000000
        /*0010*/ 	.short	0x0006
        /*0012*/ 	.short	0x0030
        /*0014*/ 	.byte	0x00, 0xf0, 0x11, 0x00


	//----- nvinfo : EIATTR_KPARAM_INFO
	.align		4
.L_13:
        /*0018*/ 	.byte	0x04, 0x17
        /*001a*/ 	.short	(.L_15 - .L_14)
.L_14:
        /*001c*/ 	.word	0x00000000
        /*0020*/ 	.short	0x0005
        /*0022*/ 	.short	0x0028
        /*0024*/ 	.byte	0x00, 0xf4, 0x21, 0x00


	//----- nvinfo : EIATTR_KPARAM_INFO
	.align		4
.L_15:
        /*0028*/ 	.byte	0x04, 0x17
        /*002a*/ 	.short	(.L_17 - .L_16)
.L_16:
        /*002c*/ 	.word	0x00000000
        /*0030*/ 	.short	0x0004
        /*0032*/ 	.short	0x0020
        /*0034*/ 	.byte	0x00, 0xf4, 0x21, 0x00


	//----- nvinfo : EIATTR_KPARAM_INFO
	.align		4
.L_17:
        /*0038*/ 	.byte	0x04, 0x17
        /*003a*/ 	.short	(.L_19 - .L_18)
.L_18:
        /*003c*/ 	.word	0x00000000
        /*0040*/ 	.short	0x0003
        /*0042*/ 	.short	0x0018
        /*0044*/ 	.byte	0x00, 0xf4, 0x21, 0x00


	//----- nvinfo : EIATTR_KPARAM_INFO
	.align		4
.L_19:
        /*0048*/ 	.byte	0x04, 0x17
        /*004a*/ 	.short	(.L_21 - .L_20)
.L_20:
        /*004c*/ 	.word	0x00000000
        /*0050*/ 	.short	0x0002
        /*0052*/ 	.short	0x0010
        /*0054*/ 	.byte	0x00, 0xf4, 0x21, 0x00


	//----- nvinfo : EIATTR_KPARAM_INFO
	.align		4
.L_21:
        /*0058*/ 	.byte	0x04, 0x17
        /*005a*/ 	.short	(.L_23 - .L_22)
.L_22:
        /*005c*/ 	.word	0x00000000
        /*0060*/ 	.short	0x0001
        /*0062*/ 	.short	0x0008
        /*0064*/ 	.byte	0x00, 0xf4, 0x21, 0x00


	//----- nvinfo : EIATTR_KPARAM_INFO
	.align		4
.L_23:
        /*0068*/ 	.byte	0x04, 0x17
        /*006a*/ 	.short	(.L_25 - .L_24)
.L_24:
        /*006c*/ 	.word	0x00000000
        /*0070*/ 	.short	0x0000
        /*0072*/ 	.short	0x0000
        /*0074*/ 	.byte	0x00, 0xf4, 0x21, 0x00


	//----- nvinfo : EIATTR_SPARSE_MMA_MASK
	.align		4
.L_25:
        /*0078*/ 	.byte	0x03, 0x50
        /*007a*/ 	.short	0x0000


	//----- nvinfo : EIATTR_MAXREG_COUNT
	.align		4
        /*007c*/ 	.byte	0x03, 0x1b
        /*007e*/ 	.short	0x00ff


	//----- nvinfo : EIATTR_EXIT_INSTR_OFFSETS
	.align		4
        /*0080*/ 	.byte	0x04, 0x1c
        /*0082*/ 	.short	(.L_27 - .L_26)


	//   ....[0]....
.L_26:
        /*0084*/ 	.word	0x00000380


	//----- nvinfo : EIATTR_REQNTID
	.align		4
.L_27:
        /*0088*/ 	.byte	0x04, 0x10
        /*008a*/ 	.short	(.L_29 - .L_28)
.L_28:
        /*008c*/ 	.word	0x00000080
        /*0090*/ 	.word	0x00000001
        /*0094*/ 	.word	0x00000001


	//----- nvinfo : EIATTR_CBANK_PARAM_SIZE
	.align		4
.L_29:
        /*0098*/ 	.byte	0x03, 0x19
        /*009a*/ 	.short	0x0034


	//----- nvinfo : EIATTR_PARAM_CBANK
	.align		4
        /*009c*/ 	.byte	0x04, 0x0a
        /*009e*/ 	.short	(.L_31 - .L_30)
	.align		4
.L_30:
        /*00a0*/ 	.word	index@(.nv.constant0.triton_poi_fused__native_batch_norm_legit_no_training_silu_38)
        /*00a4*/ 	.short	0x0210
        /*00a6*/ 	.short	0x0034


	//----- nvinfo : EIATTR_SW_WAR
	.align		4
.L_31:
        /*00a8*/ 	.byte	0x04, 0x36
        /*00aa*/ 	.short	(.L_33 - .L_32)
.L_32:
        /*00ac*/ 	.word	0x00000008
.L_33:


//--------------------- .nv.callgraph             --------------------------
	.section	.nv.callgraph,"",@"SHT_CUDA_CALLGRAPH"
	.align	4
	.sectionentsize	8
	.align		4
        /*0000*/ 	.word	0x00000000
	.align		4
        /*0004*/ 	.word	0xffffffff
	.align		4
        /*0008*/ 	.word	0x00000000
	.align		4
        /*000c*/ 	.word	0xfffffffe
	.align		4
        /*0010*/ 	.word	0x00000000
	.align		4
        /*0014*/ 	.word	0xfffffffd
	.align		4
        /*0018*/ 	.word	0x00000000
	.align		4
        /*001c*/ 	.word	0xfffffffc


//--------------------- .nv.constant4             --------------------------
	.section	.nv.constant4,"a",@progbits
	.align	8
	.align		8
.nv.constant4:
        /*0000*/ 	.dword	_$_str
	.align		8
        /*0008*/ 	.dword	_$_str_$_2


//--------------------- .text.triton_poi_fused__native_batch_norm_legit_no_training_silu_38 --------------------------
	.section	.text.triton_poi_fused__native_batch_norm_legit_no_training_silu_38,"ax",@progbits
	.align	128
        .global         triton_poi_fused__native_batch_norm_legit_no_training_silu_38
        .type           triton_poi_fused__native_batch_norm_legit_no_training_silu_38,@function
        .size           triton_poi_fused__native_batch_norm_legit_no_training_silu_38,(.L_x_1 - triton_poi_fused__native_batch_norm_legit_no_training_silu_38)
        .other          triton_poi_fused__native_batch_norm_legit_no_training_silu_38,@"STO_CUDA_ENTRY STV_DEFAULT"
triton_poi_fused__native_batch_norm_legit_no_training_silu_38:
.text.triton_poi_fused__native_batch_norm_legit_no_training_silu_38:
[----:B------:R-:W-:Y:S01]  /*0000*/  LDC R1, c[0x0][0x28] ;  /* 0x00000a00ff017b82 */ /* 0x000fe20000000800 */
[----:B------:R-:W1:Y:S07]  /*0010*/  S2R R0, SR_TID.X ;  /* 0x0000000000007919 */ /* 0x000e6e0000002100 */
[----:B------:R-:W2:Y:S01]  /*0020*/  LDC.64 R6, c[0x0][0x228] ;  /* 0x00008a00ff067b82 */ /* 0x000ea20000000a00 */
[----:B------:R-:W-:Y:S01]  /*0030*/  ULDC.64 UR4, c[0x0][0x208] ;  /* 0x0000820000047ab9 */ /* 0x000fe20000000a00 */
[----:B------:R-:W3:Y:S06]  /*0040*/  S2R R3, SR_CTAID.X ;  /* 0x0000000000037919 */ /* 0x000eec0000002500 */
[----:B------:R-:W4:Y:S08]  /*0050*/  LDC.64 R4, c[0x0][0x220] ;  /* 0x00008800ff047b82 */ /* 0x000f300000000a00 */
[----:B------:R-:W5:Y:S08]  /*0060*/  LDC.64 R8, c[0x0][0x230] ;  /* 0x00008c00ff087b82 */ /* 0x000f700000000a00 */
[----:B------:R-:W5:Y:S01]  /*0070*/  LDC.64 R10, c[0x0][0x238] ;  /* 0x00008e00ff0a7b82 */ /* 0x000f620000000a00 */
[----:B-1----:R-:W-:-:S02]  /*0080*/  LOP3.LUT R0, R0, 0x7f, RZ, 0xc0, !PT ;  /* 0x0000007f00007812 */ /* 0x002fc400078ec0ff */
[----:B---3--:R-:W-:Y:S02]  /*0090*/  SHF.R.S32.HI R2, RZ, 0x18, R3 ;  /* 0x00000018ff027819 */ /* 0x008fe40000011403 */
[----:B------:R-:W-:Y:S02]  /*00a0*/  LEA R0, R3, R0, 0x7 ;  /* 0x0000000003007211 */ /* 0x000fe400078e38ff */
[----:B------:R-:W-:-:S04]  /*00b0*/  SGXT R3, R2, 0x1 ;  /* 0x000000010203781a */ /* 0x000fc80000000200 */
[----:B------:R-:W-:-:S04]  /*00c0*/  LEA.HI R3, R3, R0, RZ, 0xa ;  /* 0x0000000003037211 */ /* 0x000fc800078f50ff */
[----:B------:R-:W-:-:S04]  /*00d0*/  LOP3.LUT R3, R3, 0xfffffc00, RZ, 0xc0, !PT ;  /* 0xfffffc0003037812 */ /* 0x000fc800078ec0ff */
[----:B------:R-:W-:Y:S02]  /*00e0*/  IADD3 R13, R0, -R3, RZ ;  /* 0x80000003000d7210 */ /* 0x000fe40007ffe0ff */
[----:B------:R-:W1:Y:S03]  /*00f0*/  LDC.64 R2, c[0x0][0x218] ;  /* 0x00008600ff027b82 */ /* 0x000e660000000a00 */
[----:B--2---:R-:W-:-:S06]  /*0100*/  IMAD.WIDE R6, R13, 0x4, R6 ;  /* 0x000000040d067825 */ /* 0x004fcc00078e0206 */
[----:B------:R-:W2:Y:S01]  /*0110*/  LDG.E.EL R6, desc[UR4][R6.64] ;  /* 0x0000000406067981 */ /* 0x000ea2000c2e1900 */
[----:B----4-:R-:W-:-:S04]  /*0120*/  IMAD.WIDE R4, R13, 0x4, R4 ;  /* 0x000000040d047825 */ /* 0x010fc800078e0204 */
[C---:B-----5:R-:W-:Y:S02]  /*0130*/  IMAD.WIDE R8, R13.reuse, 0x4, R8 ;  /* 0x000000040d087825 */ /* 0x060fe400078e0208 */
[----:B------:R3:W4:Y:S02]  /*0140*/  LDG.E.EL R5, desc[UR4][R4.64] ;  /* 0x0000000404057981 */ /* 0x000724000c2e1900 */
[----:B0-----:R-:W-:Y:S02]  /*0150*/  IMAD.WIDE R10, R13, 0x4, R10 ;  /* 0x000000040d0a7825 */ /* 0x001fe400078e020a */
[----:B------:R-:W5:Y:S02]  /*0160*/  LDG.E.EL R8, desc[UR4][R8.64] ;  /* 0x0000000408087981 */ /* 0x000f64000c2e1900 */
[----:B-1----:R-:W-:Y:S02]  /*0170*/  IMAD.WIDE R2, R0, 0x4, R2 ;  /* 0x0000000400027825 */ /* 0x002fe400078e0202 */
[----:B------:R-:W5:Y:S04]  /*0180*/  LDG.E.EL R11, desc[UR4][R10.64] ;  /* 0x000000040a0b7981 */ /* 0x000f68000c2e1900 */
[----:B------:R-:W4:Y:S01]  /*0190*/  LDG.E R2, desc[UR4][R2.64] ;  /* 0x0000000402027981 */ /* 0x000f22000c1e1900 */
[----:B------:R-:W-:Y:S01]  /*01a0*/  HFMA2.MMA R12, -RZ, RZ, 1.625, 0 ;  /* 0x3e800000ff0c7435 */ /* 0x000fe200000001ff */
[----:B--2---:R-:W-:-:S04]  /*01b0*/  FADD R6, R6, 0.0010000000474974513054 ;  /* 0x3a83126f06067421 */ /* 0x004fc80000000000 */
[----:B------:R-:W0:Y:S02]  /*01c0*/  MUFU.SQRT R7, R6 ;  /* 0x0000000600077308 */ /* 0x000e240000002000 */
[C---:B0-----:R-:W-:Y:S02]  /*01d0*/  FSETP.GT.AND P0, PT, R7.reuse, 8.50705917302346158658e+37, PT ;  /* 0x7e8000000700780b */ /* 0x041fe40003f04000 */
[----:B------:R-:W-:-:S11]  /*01e0*/  FSETP.GEU.AND P1, PT, R7, 1.175494350822287508e-38, PT ;  /* 0x008000000700780b */ /* 0x000fd60003f2e000 */
[----:B------:R-:W-:-:S04]  /*01f0*/  @P0 FMUL R7, R7, 0.25 ;  /* 0x3e80000007070820 */ /* 0x000fc80000400000 */
[----:B------:R-:W-:-:S06]  /*0200*/  @!P1 FMUL R7, R7, 16777216 ;  /* 0x4b80000007079820 */ /* 0x000fcc0000400000 */
[----:B------:R-:W0:Y:S01]  /*0210*/  MUFU.RCP R7, R7 ;  /* 0x0000000700077308 */ /* 0x000e220000001000 */
[----:B---3--:R-:W-:Y:S01]  /*0220*/  FSEL R4, R12, 1, P0 ;  /* 0x3f8000000c047808 */ /* 0x008fe20000000000 */
[----:B----4-:R-:W-:-:S04]  /*0230*/  FADD R2, R2, -R5 ;  /* 0x8000000502027221 */ /* 0x010fc80000000000 */
[----:B------:R-:W-:-:S04]  /*0240*/  @!P1 FMUL R4, R4, 16777216 ;  /* 0x4b80000004049820 */ /* 0x000fc80000400000 */
[----:B0-----:R-:W-:-:S04]  /*0250*/  FMUL R3, R7, R4 ;  /* 0x0000000407037220 */ /* 0x001fc80000400000 */
[----:B------:R-:W-:-:S04]  /*0260*/  FMUL R2, R2, R3 ;  /* 0x0000000302027220 */ /* 0x000fc80000400000 */
[----:B-----5:R-:W-:-:S04]  /*0270*/  FFMA R8, R8, R2, R11 ;  /* 0x0000000208087223 */ /* 0x020fc8000000000b */
[----:B------:R-:W-:-:S04]  /*0280*/  FADD R2, RZ, -R8 ;  /* 0x80000008ff027221 */ /* 0x000fc80000000000 */
[----:B------:R-:W-:-:S05]  /*0290*/  FMUL R4, R2, 1.4426950216293334961 ;  /* 0x3fb8aa3b02047820 */ /* 0x000fca0000400000 */
[----:B------:R-:W-:-:S13]  /*02a0*/  FSETP.GEU.AND P0, PT, R4, -126, PT ;  /* 0xc2fc00000400780b */ /* 0x000fda0003f0e000 */
[----:B------:R-:W-:-:S04]  /*02b0*/  @!P0 FMUL R4, R4, 0.5 ;  /* 0x3f00000004048820 */ /* 0x000fc80000400000 */
[----:B------:R-:W0:Y:S02]  /*02c0*/  MUFU.EX2 R2, R4 ;  /* 0x0000000400027308 */ /* 0x000e240000000800 */
[----:B0-----:R-:W-:-:S04]  /*02d0*/  @!P0 FMUL R2, R2, R2 ;  /* 0x0000000202028220 */ /* 0x001fc80000400000 */
[----:B------:R-:W-:Y:S02]  /*02e0*/  FADD R5, R2, 1 ;  /* 0x3f80000002057421 */ /* 0x000fe40000000000 */
[----:B------:R-:W0:Y:S03]  /*02f0*/  LDC.64 R2, c[0x0][0x210] ;  /* 0x00008400ff027b82 */ /* 0x000e260000000a00 */
[----:B------:R-:W-:-:S13]  /*0300*/  FSETP.GT.AND P0, PT, R5, 8.50705917302346158658e+37, PT ;  /* 0x7e8000000500780b */ /* 0x000fda0003f04000 */
[----:B------:R-:W-:-:S06]  /*0310*/  @P0 FMUL R5, R5, 0.25 ;  /* 0x3e80000005050820 */ /* 0x000fcc0000400000 */
[----:B------:R-:W1:Y:S01]  /*0320*/  MUFU.RCP R5, R5 ;  /* 0x0000000500057308 */ /* 0x000e620000001000 */
[----:B------:R-:W-:Y:S01]  /*0330*/  FSEL R6, R12, 1, P0 ;  /* 0x3f8000000c067808 */ /* 0x000fe20000000000 */
[----:B0-----:R-:W-:-:S04]  /*0340*/  IMAD.WIDE R2, R0, 0x4, R2 ;  /* 0x0000000400027825 */ /* 0x001fc800078e0202 */
[----:B-1----:R-:W-:-:S04]  /*0350*/  FMUL R7, R5, R6 ;  /* 0x0000000605077220 */ /* 0x002fc80000400000 */
[----:B------:R-:W-:-:S05]  /*0360*/  FMUL R7, R8, R7 ;  /* 0x0000000708077220 */ /* 0x000fca0000400000 */
[----:B------:R-:W-:Y:S01]  /*0370*/  STG.E desc[UR4][R2.64], R7 ;  /* 0x0000000702007986 */ /* 0x000fe2000c101904 */
[----:B------:R-:W-:Y:S05]  /*0380*/  EXIT ;  /* 0x000000000000794d */ /* 0x000fea0003800000 */
.L_x_0:
[----:B------:R-:W-:-:S00]  /*0390*/  BRA `(.L_x_0) ;  /* 0xfffffffc00fc7947 */ /* 0x000fc0000383ffff */
[----:B------:R-:W-:-:S00]  /*03a0*/  NOP ;  /* 0x0000000000007918 */ /* 0x000fc00000000000 */
        /* <DEDUP_REMOVED lines=13> */
.L_x_1:


//--------------------- .nv.global.init           --------------------------
	.section	.nv.global.init,"aw",@progbits
.nv.global.init:
	.type		_$_str,@object
	.size		_$_str,(_$_str_$_2 - _$_str)
_$_str:
        /*0000*/ 	.byte	0x5f, 0x5f, 0x43, 0x55, 0x44, 0x41, 0x5f, 0x46, 0x54, 0x5a, 0x00
	.type		_$_str_$_2,@object
	.size		_$_str_$_2,(.L_1 - _$_str_$_2)
_$_str_$_2:
        /*000b*/ 	.byte	0x5f, 0x5f, 0x43, 0x55, 0x44, 0x41, 0x5f, 0x50, 0x52, 0x45, 0x43, 0x5f, 0x53, 0x51, 0x52, 0x54
        /*001b*/ 	.byte	0x00
.L_1:


//--------------------- .nv.constant0.triton_poi_fused__native_batch_norm_legit_no_training_silu_38 --------------------------
	.section	.nv.constant0.triton_poi_fused__native_batch_norm_legit_no_training_silu_38,"a",@progbits
	.sectionflags	@""
	.align	4
.nv.constant0.triton_poi_fused__native_batch_norm_legit_no_training_silu_38:
	.zero		580
